//
// Generated by NVIDIA NVVM Compiler
//
// Compiler Build ID: CL-36424714
// Cuda compilation tools, release 13.0, V13.0.88
// Based on NVVM 20.0.0
//

.version 9.0
.target sm_100
.address_size 64

	// .globl	_Z4zeroPd

.visible .entry _Z4zeroPd(
	.param .u64 .ptr .align 1 _Z4zeroPd_param_0
)
{
	.reg .b32 	%r<2>;
	.reg .b64 	%rd<5>;
	.reg .b64 	%fd<3>;

	ld.param.u64 	%rd1, [_Z4zeroPd_param_0];
	cvta.to.global.u64 	%rd2, %rd1;
	mov.u32 	%r1, %tid.x;
	mul.wide.u32 	%rd3, %r1, 8;
	add.s64 	%rd4, %rd2, %rd3;
	ld.global.f64 	%fd1, [%rd4];
	add.f64 	%fd2, %fd1, 0d4031000000000000;
	st.global.f64 	[%rd4], %fd2;
	ret;

}
	// .globl	_Z3onePf
.visible .entry _Z3onePf(
	.param .u64 .ptr .align 1 _Z3onePf_param_0
)
{
	.reg .b32 	%r<3>;
	.reg .b64 	%rd<5>;

	ld.param.u64 	%rd1, [_Z3onePf_param_0];
	cvta.to.global.u64 	%rd2, %rd1;
	mov.u32 	%r1, %tid.x;
	mul.wide.u32 	%rd3, %r1, 4;
	add.s64 	%rd4, %rd2, %rd3;
	mov.b32 	%r2, 1065353216;
	st.global.u32 	[%rd4], %r2;
	ret;

}


// ===== COMPILED SASS (sm_100) =====

	.target	sm_100

	.elftype	@"ET_EXEC"


//--------------------- .note.nv.tkinfo           --------------------------
	.section	.note.nv.tkinfo,"",@"SHT_NOTE"
	.sectionflags	@"SHF_NOTE_NV_TKINFO"
	.tkinfo
        /*0018*/ 	.word	0x00000002
        /*0030*/ 	.string	""
        /*0030*/ 	.string	"ptxas"
        /*0030*/ 	.string	"Cuda compilation tools, release 13.0, V13.0.88"
        /*0030*/ 	.string	"Build cuda_13.0.r13.0/compiler.36424714_0"
        /*0030*/ 	.string	"-arch sm_100 -m 64 "



//--------------------- .note.nv.cuinfo           --------------------------
	.section	.note.nv.cuinfo,"",@"SHT_NOTE"
	.sectionflags	@"SHF_NOTE_NV_CUINFO"
        /*0018*/ 	.short	0x0002
        /*001a*/ 	.short	0x0064
        /*001c*/ 	.short	0x0082
	.zero		2


//--------------------- .nv.info                  --------------------------
	.section	.nv.info,"",@"SHT_CUDA_INFO"
	.align	4


	//----- nvinfo : EIATTR_REGCOUNT
	.align		4
        /*0000*/ 	.byte	0x04, 0x2f
        /*0002*/ 	.short	(.L_1 - .L_0)
	.align		4
.L_0:
        /*0004*/ 	.word	index@(_Z4zeroPd)
        /*0008*/ 	.word	0x00000008


	//----- nvinfo : EIATTR_FRAME_SIZE
	.align		4
.L_1:
        /*000c*/ 	.byte	0x04, 0x11
        /*000e*/ 	.short	(.L_3 - .L_2)
	.align		4
.L_2:
        /*0010*/ 	.word	index@(_Z4zeroPd)
        /*0014*/ 	.word	0x00000000


	//----- nvinfo : EIATTR_REGCOUNT
	.align		4
.L_3:
        /*0018*/ 	.byte	0x04, 0x2f
        /*001a*/ 	.short	(.L_5 - .L_4)
	.align		4
.L_4:
        /*001c*/ 	.word	index@(_Z3onePf)
        /*0020*/ 	.word	0x0000000a


	//----- nvinfo : EIATTR_FRAME_SIZE
	.align		4
.L_5:
        /*0024*/ 	.byte	0x04, 0x11
        /*0026*/ 	.short	(.L_7 - .L_6)
	.align		4
.L_6:
        /*0028*/ 	.word	index@(_Z3onePf)
        /*002c*/ 	.word	0x00000000


	//----- nvinfo : EIATTR_MIN_STACK_SIZE
	.align		4
.L_7:
        /*0030*/ 	.byte	0x04, 0x12
        /*0032*/ 	.short	(.L_9 - .L_8)
	.align		4
.L_8:
        /*0034*/ 	.word	index@(_Z3onePf)
        /*0038*/ 	.word	0x00000000


	//----- nvinfo : EIATTR_MIN_STACK_SIZE
	.align		4
.L_9:
        /*003c*/ 	.byte	0x04, 0x12
        /*003e*/ 	.short	(.L_11 - .L_10)
	.align		4
.L_10:
        /*0040*/ 	.word	index@(_Z4zeroPd)
        /*0044*/ 	.word	0x00000000
.L_11:


//--------------------- .nv.compat                --------------------------
	.section	.nv.compat,"",@"SHT_CUDA_COMPAT_INFO"
	.align	4
        /*0000*/ 	.byte	0x02, 0x09, 0x00, 0x00, 0x02, 0x02, 0x01, 0x00, 0x02, 0x05, 0x05, 0x00, 0x03, 0x07, 0x01, 0x01
        /*0010*/ 	.byte	0x02, 0x03, 0x00, 0x00, 0x02, 0x06, 0x01, 0x00, 0x04, 0x0b, 0x08, 0x00, 0x01, 0x00, 0x00, 0x00
        /*0020*/ 	.byte	0x00, 0x00, 0x00, 0x00


//--------------------- .nv.info._Z3onePf         --------------------------
	.section	.nv.info._Z3onePf,"",@"SHT_CUDA_INFO"
	.sectionflags	@""
	.align	4


	//----- nvinfo : EIATTR_CUDA_API_VERSION
	.align		4
        /*0000*/ 	.byte	0x04, 0x37
        /*0002*/ 	.short	(.L_13 - .L_12)
.L_12:
        /*0004*/ 	.word	0x00000082


	//----- nvinfo : EIATTR_KPARAM_INFO
	.align		4
.L_13:
        /*0008*/ 	.byte	0x04, 0x17
        /*000a*/ 	.short	(.L_15 - .L_14)
.L_14:
        /*000c*/ 	.word	0x00000000
        /*0010*/ 	.short	0x0000
        /*0012*/ 	.short	0x0000
        /*0014*/ 	.byte	0x00, 0xf5, 0x21, 0x00


	//----- nvinfo : EIATTR_SPARSE_MMA_MASK
	.align		4
.L_15:
        /*0018*/ 	.byte	0x03, 0x50
        /*001a*/ 	.short	0x0000


	//----- nvinfo : EIATTR_MAXREG_COUNT
	.align		4
        /*001c*/ 	.byte	0x03, 0x1b
        /*001e*/ 	.short	0x00ff


	//----- nvinfo : EIATTR_MERCURY_ISA_VERSION
	.align		4
        /*0020*/ 	.byte	0x03, 0x5f
        /*0022*/ 	.short	0x0101


	//----- nvinfo : EIATTR_VRC_CTA_INIT_COUNT
	.align		4
        /*0024*/ 	.byte	0x02, 0x4a
	.zero		1
	.zero		1


	//----- nvinfo : EIATTR_EXIT_INSTR_OFFSETS
	.align		4
        /*0028*/ 	.byte	0x04, 0x1c
        /*002a*/ 	.short	(.L_17 - .L_16)


	//   ....[0]....
.L_16:
        /*002c*/ 	.word	0x00000070


	//----- nvinfo : EIATTR_CBANK_PARAM_SIZE
	.align		4
.L_17:
        /*0030*/ 	.byte	0x03, 0x19
        /*0032*/ 	.short	0x0008


	//----- nvinfo : EIATTR_PARAM_CBANK
	.align		4
        /*0034*/ 	.byte	0x04, 0x0a
        /*0036*/ 	.short	(.L_19 - .L_18)
	.align		4
.L_18:
        /*0038*/ 	.word	index@(.nv.constant0._Z3onePf)
        /*003c*/ 	.short	0x0380
        /*003e*/ 	.short	0x0008


	//----- nvinfo : EIATTR_SW_WAR
	.align		4
.L_19:
        /*0040*/ 	.byte	0x04, 0x36
        /*0042*/ 	.short	(.L_21 - .L_20)
.L_20:
        /*0044*/ 	.word	0x00000008
.L_21:


//--------------------- .nv.info._Z4zeroPd        --------------------------
	.section	.nv.info._Z4zeroPd,"",@"SHT_CUDA_INFO"
	.sectionflags	@""
	.align	4


	//----- nvinfo : EIATTR_CUDA_API_VERSION
	.align		4
        /*0000*/ 	.byte	0x04, 0x37
        /*0002*/ 	.short	(.L_23 - .L_22)
.L_22:
        /*0004*/ 	.word	0x00000082


	//----- nvinfo : EIATTR_KPARAM_INFO
	.align		4
.L_23:
        /*0008*/ 	.byte	0x04, 0x17
        /*000a*/ 	.short	(.L_25 - .L_24)
.L_24:
        /*000c*/ 	.word	0x00000000
        /*0010*/ 	.short	0x0000
        /*0012*/ 	.short	0x0000
        /*0014*/ 	.byte	0x00, 0xf5, 0x21, 0x00


	//----- nvinfo : EIATTR_SPARSE_MMA_MASK
	.align		4
.L_25:
        /*0018*/ 	.byte	0x03, 0x50
        /*001a*/ 	.short	0x0000


	//----- nvinfo : EIATTR_MAXREG_COUNT
	.align		4
        /*001c*/ 	.byte	0x03, 0x1b
        /*001e*/ 	.short	0x00ff


	//----- nvinfo : EIATTR_MERCURY_ISA_VERSION
	.align		4
        /*0020*/ 	.byte	0x03, 0x5f
        /*0022*/ 	.short	0x0101


	//----- nvinfo : EIATTR_VRC_CTA_INIT_COUNT
	.align		4
        /*0024*/ 	.byte	0x02, 0x4a
	.zero		1
	.zero		1


	//----- nvinfo : EIATTR_EXIT_INSTR_OFFSETS
	.align		4
        /*0028*/ 	.byte	0x04, 0x1c
        /*002a*/ 	.short	(.L_27 - .L_26)


	//   ....[0]....
.L_26:
        /*002c*/ 	.word	0x00000080


	//----- nvinfo : EIATTR_CBANK_PARAM_SIZE
	.align		4
.L_27:
        /*0030*/ 	.byte	0x03, 0x19
        /*0032*/ 	.short	0x0008


	//----- nvinfo : EIATTR_PARAM_CBANK
	.align		4
        /*0034*/ 	.byte	0x04, 0x0a
        /*0036*/ 	.short	(.L_29 - .L_28)
	.align		4
.L_28:
        /*0038*/ 	.word	index@(.nv.constant0._Z4zeroPd)
        /*003c*/ 	.short	0x0380
        /*003e*/ 	.short	0x0008


	//----- nvinfo : EIATTR_SW_WAR
	.align		4
.L_29:
        /*0040*/ 	.byte	0x04, 0x36
        /*0042*/ 	.short	(.L_31 - .L_30)
.L_30:
        /*0044*/ 	.word	0x00000008
.L_31:


//--------------------- .nv.callgraph             --------------------------
	.section	.nv.callgraph,"",@"SHT_CUDA_CALLGRAPH"
	.align	4
	.sectionentsize	8
	.align		4
        /*0000*/ 	.word	0x00000000
	.align		4
        /*0004*/ 	.word	0xffffffff
	.align		4
        /*0008*/ 	.word	0x00000000
	.align		4
        /*000c*/ 	.word	0xfffffffe
	.align		4
        /*0010*/ 	.word	0x00000000
	.align		4
        /*0014*/ 	.word	0xfffffffd
	.align		4
        /*0018*/ 	.word	0x00000000
	.align		4
        /*001c*/ 	.word	0xfffffffc


//--------------------- .text._Z3onePf            --------------------------
	.section	.text._Z3onePf,"ax",@progbits
	.align	128
        .global         _Z3onePf
        .type           _Z3onePf,@function
        .size           _Z3onePf,(.L_x_2 - _Z3onePf)
        .other          _Z3onePf,@"STO_CUDA_ENTRY STV_DEFAULT"
_Z3onePf:
.text._Z3onePf:
[----:B------:R-:W-:Y:S01]  /*0000*/  LDC R1, c[0x0][0x37c] ;  /* 0x0000df00ff017b82 */ /* 0x000fe20000000800 */
[----:B------:R-:W0:Y:S07]  /*0010*/  S2R R5, SR_TID.X ;  /* 0x0000000000057919 */ /* 0x000e2e0000002100 */
[----:B------:R-:W0:Y:S01]  /*0020*/  LDC.64 R2, c[0x0][0x380] ;  /* 0x0000e000ff027b82 */ /* 0x000e220000000a00 */
[----:B------:R-:W1:Y:S01]  /*0030*/  LDCU.64 UR4, c[0x0][0x358] ;  /* 0x00006b00ff0477ac */ /* 0x000e620008000a00 */
[----:B------:R-:W-:-:S02]  /*0040*/  HFMA2 R7, -RZ, RZ, 1.875, 0 ;  /* 0x3f800000ff077431 */ /* 0x000fc400000001ff */
[----:B0-----:R-:W-:-:S05]  /*0050*/  IMAD.WIDE.U32 R2, R5, 0x4, R2 ;  /* 0x0000000405027825 */ /* 0x001fca00078e0002 */
[----:B-1----:R-:W-:Y:S01]  /*0060*/  STG.E desc[UR4][R2.64], R7 ;  /* 0x0000000702007986 */ /* 0x002fe2000c101904 */
[----:B------:R-:W-:Y:S05]  /*0070*/  EXIT ;  /* 0x000000000000794d */ /* 0x000fea0003800000 */
.L_x_0:
[----:B------:R-:W-:-:S00]  /*0080*/  BRA `(.L_x_0) ;  /* 0xfffffffc00fc7947 */ /* 0x000fc0000383ffff */
[----:B------:R-:W-:-:S00]  /*0090*/  NOP ;  /* 0x0000000000007918 */ /* 0x000fc00000000000 */
        /* <DEDUP_REMOVED lines=14> */
.L_x_2:


//--------------------- .text._Z4zeroPd           --------------------------
	.section	.text._Z4zeroPd,"ax",@progbits
	.align	128
        .global         _Z4zeroPd
        .type           _Z4zeroPd,@function
        .size           _Z4zeroPd,(.L_x_3 - _Z4zeroPd)
        .other          _Z4zeroPd,@"STO_CUDA_ENTRY STV_DEFAULT"
_Z4zeroPd:
.text._Z4zeroPd:
[----:B------:R-:W-:Y:S01]  /*0000*/  LDC R1, c[0x0][0x37c] ;  /* 0x0000df00ff017b82 */ /* 0x000fe20000000800 */
[----:B------:R-:W0:Y:S07]  /*0010*/  S2R R5, SR_TID.X ;  /* 0x0000000000057919 */ /* 0x000e2e0000002100 */
[----:B------:R-:W0:Y:S01]  /*0020*/  LDC.64 R2, c[0x0][0x380] ;  /* 0x0000e000ff027b82 */ /* 0x000e220000000a00 */
[----:B------:R-:W1:Y:S01]  /*0030*/  LDCU.64 UR4, c[0x0][0x358] ;  /* 0x00006b00ff0477ac */ /* 0x000e620008000a00 */
[----:B0-----:R-:W-:-:S05]  /*0040*/  IMAD.WIDE.U32 R2, R5, 0x8, R2 ;  /* 0x0000000805027825 */ /* 0x001fca00078e0002 */
[----:B-1----:R-:W2:Y:S02]  /*0050*/  LDG.E.64 R4, desc[UR4][R2.64] ;  /* 0x0000000402047981 */ /* 0x002ea4000c1e1b00 */
[----:B--2---:R-:W-:-:S07]  /*0060*/  DADD R4, R4, 17 ;  /* 0x4031000004047429 */ /* 0x004fce0000000000 */
[----:B------:R-:W-:Y:S01]  /*0070*/  STG.E.64 desc[UR4][R2.64], R4 ;  /* 0x0000000402007986 */ /* 0x000fe2000c101b04 */
[----:B------:R-:W-:Y:S05]  /*0080*/  EXIT ;  /* 0x000000000000794d */ /* 0x000fea0003800000 */
.L_x_1:
        /* <DEDUP_REMOVED lines=15> */
.L_x_3:


//--------------------- .nv.shared.reserved.0     --------------------------
	.section	.nv.shared.reserved.0,"aw",@nobits
	.weak		__nv_reservedSMEM_offset_0_alias
	.size		__nv_reservedSMEM_offset_0_alias, 0, 64
	.other		__nv_reservedSMEM_offset_0_alias,@"STO_CUDA_RESERVED_SHARED STV_DEFAULT"
__nv_reservedSMEM_offset_0_alias:
	.zero		0
	.zero		64


//--------------------- .nv.constant0._Z3onePf    --------------------------
	.section	.nv.constant0._Z3onePf,"a",@progbits
	.sectionflags	@""
	.align	4
.nv.constant0._Z3onePf:
	.zero		904


//--------------------- .nv.constant0._Z4zeroPd   --------------------------
	.section	.nv.constant0._Z4zeroPd,"a",@progbits
	.sectionflags	@""
	.align	4
.nv.constant0._Z4zeroPd:
	.zero		904


//--------------------- SYMBOLS --------------------------

	.type		.nv.reservedSmem.offset0,@object
	.size		.nv.reservedSmem.offset0,0x4
